//
// Generated by NVIDIA NVVM Compiler
//
// Compiler Build ID: CL-36424714
// Cuda compilation tools, release 13.0, V13.0.88
// Based on NVVM 20.0.0
//

.version 9.0
.target sm_100
.address_size 64

	// .globl	_Z22histogram_range_kernelPKcPjjii
.extern .shared .align 16 .b8 s_hist[];

.visible .entry _Z22histogram_range_kernelPKcPjjii(
	.param .u64 .ptr .align 1 _Z22histogram_range_kernelPKcPjjii_param_0,
	.param .u64 .ptr .align 1 _Z22histogram_range_kernelPKcPjjii_param_1,
	.param .u32 _Z22histogram_range_kernelPKcPjjii_param_2,
	.param .u32 _Z22histogram_range_kernelPKcPjjii_param_3,
	.param .u32 _Z22histogram_range_kernelPKcPjjii_param_4
)
{
	.reg .pred 	%p<76>;
	.reg .b16 	%rs<49>;
	.reg .b32 	%r<256>;
	.reg .b64 	%rd<39>;

	ld.param.u64 	%rd4, [_Z22histogram_range_kernelPKcPjjii_param_0];
	ld.param.u64 	%rd3, [_Z22histogram_range_kernelPKcPjjii_param_1];
	ld.param.u32 	%r68, [_Z22histogram_range_kernelPKcPjjii_param_2];
	ld.param.u32 	%r69, [_Z22histogram_range_kernelPKcPjjii_param_3];
	ld.param.u32 	%r70, [_Z22histogram_range_kernelPKcPjjii_param_4];
	cvta.to.global.u64 	%rd1, %rd4;
	sub.s32 	%r1, %r70, %r69;
	mov.u32 	%r2, %ntid.x;
	shr.u32 	%r3, %r2, 3;
	and.b32  	%r4, %r3, 252;
	add.s32 	%r5, %r1, 2;
	mov.u32 	%r247, %tid.x;
	mul.lo.s32 	%r7, %r5, %r4;
	setp.ge.s32 	%p1, %r247, %r7;
	@%p1 bra 	$L__BB0_3;
	mov.u32 	%r245, %r247;
$L__BB0_2:
	shl.b32 	%r71, %r245, 2;
	mov.u32 	%r72, s_hist;
	add.s32 	%r73, %r72, %r71;
	mov.b32 	%r74, 0;
	st.shared.u32 	[%r73], %r74;
	add.s32 	%r245, %r245, %r2;
	setp.lt.s32 	%p2, %r245, %r7;
	@%p2 bra 	$L__BB0_2;
$L__BB0_3:
	bar.sync 	0;
	mov.u32 	%r75, %ctaid.x;
	mad.lo.s32 	%r246, %r75, %r2, %r247;
	mov.u32 	%r76, %nctaid.x;
	mul.lo.s32 	%r11, %r2, %r76;
	setp.ge.u32 	%p3, %r246, %r68;
	@%p3 bra 	$L__BB0_54;
	and.b32  	%r12, %r69, 255;
	and.b32  	%r13, %r70, 255;
	shr.u32 	%r77, %r247, 3;
	and.b32  	%r78, %r77, 124;
	and.b32  	%r79, %r247, 3;
	or.b32  	%r80, %r78, %r79;
	mul.lo.s32 	%r81, %r5, %r80;
	sub.s32 	%r14, %r81, %r69;
$L__BB0_5:
	setp.ge.u32 	%p4, %r246, %r68;
	@%p4 bra 	$L__BB0_8;
	cvt.u64.u32 	%rd5, %r246;
	add.s64 	%rd6, %rd1, %rd5;
	ld.global.nc.u8 	%rs1, [%rd6];
	cvt.u16.u8 	%rs2, %rs1;
	cvt.u32.u16 	%r82, %rs2;
	and.b32  	%r16, %r82, 255;
	setp.gt.u32 	%p5, %r12, %r16;
	setp.lt.u32 	%p6, %r13, %r16;
	or.pred  	%p7, %p5, %p6;
	@%p7 bra 	$L__BB0_8;
	add.s32 	%r84, %r14, %r16;
	shl.b32 	%r85, %r84, 2;
	mov.u32 	%r86, s_hist;
	add.s32 	%r87, %r86, %r85;
	atom.shared.add.u32 	%r88, [%r87], 1;
$L__BB0_8:
	add.s32 	%r17, %r11, %r246;
	setp.ge.u32 	%p8, %r17, %r68;
	@%p8 bra 	$L__BB0_11;
	cvt.u64.u32 	%rd7, %r17;
	add.s64 	%rd8, %rd1, %rd7;
	ld.global.nc.u8 	%rs4, [%rd8];
	cvt.u16.u8 	%rs5, %rs4;
	cvt.u32.u16 	%r89, %rs5;
	and.b32  	%r18, %r89, 255;
	setp.gt.u32 	%p9, %r12, %r18;
	setp.lt.u32 	%p10, %r13, %r18;
	or.pred  	%p11, %p9, %p10;
	@%p11 bra 	$L__BB0_11;
	add.s32 	%r91, %r14, %r18;
	shl.b32 	%r92, %r91, 2;
	mov.u32 	%r93, s_hist;
	add.s32 	%r94, %r93, %r92;
	atom.shared.add.u32 	%r95, [%r94], 1;
$L__BB0_11:
	add.s32 	%r19, %r17, %r11;
	setp.ge.u32 	%p12, %r19, %r68;
	@%p12 bra 	$L__BB0_14;
	cvt.u64.u32 	%rd9, %r19;
	add.s64 	%rd10, %rd1, %rd9;
	ld.global.nc.u8 	%rs7, [%rd10];
	cvt.u16.u8 	%rs8, %rs7;
	cvt.u32.u16 	%r96, %rs8;
	and.b32  	%r20, %r96, 255;
	setp.gt.u32 	%p13, %r12, %r20;
	setp.lt.u32 	%p14, %r13, %r20;
	or.pred  	%p15, %p13, %p14;
	@%p15 bra 	$L__BB0_14;
	add.s32 	%r98, %r14, %r20;
	shl.b32 	%r99, %r98, 2;
	mov.u32 	%r100, s_hist;
	add.s32 	%r101, %r100, %r99;
	atom.shared.add.u32 	%r102, [%r101], 1;
$L__BB0_14:
	add.s32 	%r21, %r19, %r11;
	setp.ge.u32 	%p16, %r21, %r68;
	@%p16 bra 	$L__BB0_17;
	cvt.u64.u32 	%rd11, %r21;
	add.s64 	%rd12, %rd1, %rd11;
	ld.global.nc.u8 	%rs10, [%rd12];
	cvt.u16.u8 	%rs11, %rs10;
	cvt.u32.u16 	%r103, %rs11;
	and.b32  	%r22, %r103, 255;
	setp.gt.u32 	%p17, %r12, %r22;
	setp.lt.u32 	%p18, %r13, %r22;
	or.pred  	%p19, %p17, %p18;
	@%p19 bra 	$L__BB0_17;
	add.s32 	%r105, %r14, %r22;
	shl.b32 	%r106, %r105, 2;
	mov.u32 	%r107, s_hist;
	add.s32 	%r108, %r107, %r106;
	atom.shared.add.u32 	%r109, [%r108], 1;
$L__BB0_17:
	add.s32 	%r23, %r21, %r11;
	setp.ge.u32 	%p20, %r23, %r68;
	@%p20 bra 	$L__BB0_20;
	cvt.u64.u32 	%rd13, %r23;
	add.s64 	%rd14, %rd1, %rd13;
	ld.global.nc.u8 	%rs13, [%rd14];
	cvt.u16.u8 	%rs14, %rs13;
	cvt.u32.u16 	%r110, %rs14;
	and.b32  	%r24, %r110, 255;
	setp.gt.u32 	%p21, %r12, %r24;
	setp.lt.u32 	%p22, %r13, %r24;
	or.pred  	%p23, %p21, %p22;
	@%p23 bra 	$L__BB0_20;
	add.s32 	%r112, %r14, %r24;
	shl.b32 	%r113, %r112, 2;
	mov.u32 	%r114, s_hist;
	add.s32 	%r115, %r114, %r113;
	atom.shared.add.u32 	%r116, [%r115], 1;
$L__BB0_20:
	add.s32 	%r25, %r23, %r11;
	setp.ge.u32 	%p24, %r25, %r68;
	@%p24 bra 	$L__BB0_23;
	cvt.u64.u32 	%rd15, %r25;
	add.s64 	%rd16, %rd1, %rd15;
	ld.global.nc.u8 	%rs16, [%rd16];
	cvt.u16.u8 	%rs17, %rs16;
	cvt.u32.u16 	%r117, %rs17;
	and.b32  	%r26, %r117, 255;
	setp.gt.u32 	%p25, %r12, %r26;
	setp.lt.u32 	%p26, %r13, %r26;
	or.pred  	%p27, %p25, %p26;
	@%p27 bra 	$L__BB0_23;
	add.s32 	%r119, %r14, %r26;
	shl.b32 	%r120, %r119, 2;
	mov.u32 	%r121, s_hist;
	add.s32 	%r122, %r121, %r120;
	atom.shared.add.u32 	%r123, [%r122], 1;
$L__BB0_23:
	add.s32 	%r27, %r25, %r11;
	setp.ge.u32 	%p28, %r27, %r68;
	@%p28 bra 	$L__BB0_26;
	cvt.u64.u32 	%rd17, %r27;
	add.s64 	%rd18, %rd1, %rd17;
	ld.global.nc.u8 	%rs19, [%rd18];
	cvt.u16.u8 	%rs20, %rs19;
	cvt.u32.u16 	%r124, %rs20;
	and.b32  	%r28, %r124, 255;
	setp.gt.u32 	%p29, %r12, %r28;
	setp.lt.u32 	%p30, %r13, %r28;
	or.pred  	%p31, %p29, %p30;
	@%p31 bra 	$L__BB0_26;
	add.s32 	%r126, %r14, %r28;
	shl.b32 	%r127, %r126, 2;
	mov.u32 	%r128, s_hist;
	add.s32 	%r129, %r128, %r127;
	atom.shared.add.u32 	%r130, [%r129], 1;
$L__BB0_26:
	add.s32 	%r29, %r27, %r11;
	setp.ge.u32 	%p32, %r29, %r68;
	@%p32 bra 	$L__BB0_29;
	cvt.u64.u32 	%rd19, %r29;
	add.s64 	%rd20, %rd1, %rd19;
	ld.global.nc.u8 	%rs22, [%rd20];
	cvt.u16.u8 	%rs23, %rs22;
	cvt.u32.u16 	%r131, %rs23;
	and.b32  	%r30, %r131, 255;
	setp.gt.u32 	%p33, %r12, %r30;
	setp.lt.u32 	%p34, %r13, %r30;
	or.pred  	%p35, %p33, %p34;
	@%p35 bra 	$L__BB0_29;
	add.s32 	%r133, %r14, %r30;
	shl.b32 	%r134, %r133, 2;
	mov.u32 	%r135, s_hist;
	add.s32 	%r136, %r135, %r134;
	atom.shared.add.u32 	%r137, [%r136], 1;
$L__BB0_29:
	add.s32 	%r31, %r29, %r11;
	setp.ge.u32 	%p36, %r31, %r68;
	@%p36 bra 	$L__BB0_32;
	cvt.u64.u32 	%rd21, %r31;
	add.s64 	%rd22, %rd1, %rd21;
	ld.global.nc.u8 	%rs25, [%rd22];
	cvt.u16.u8 	%rs26, %rs25;
	cvt.u32.u16 	%r138, %rs26;
	and.b32  	%r32, %r138, 255;
	setp.gt.u32 	%p37, %r12, %r32;
	setp.lt.u32 	%p38, %r13, %r32;
	or.pred  	%p39, %p37, %p38;
	@%p39 bra 	$L__BB0_32;
	add.s32 	%r140, %r14, %r32;
	shl.b32 	%r141, %r140, 2;
	mov.u32 	%r142, s_hist;
	add.s32 	%r143, %r142, %r141;
	atom.shared.add.u32 	%r144, [%r143], 1;
$L__BB0_32:
	add.s32 	%r33, %r31, %r11;
	setp.ge.u32 	%p40, %r33, %r68;
	@%p40 bra 	$L__BB0_35;
	cvt.u64.u32 	%rd23, %r33;
	add.s64 	%rd24, %rd1, %rd23;
	ld.global.nc.u8 	%rs28, [%rd24];
	cvt.u16.u8 	%rs29, %rs28;
	cvt.u32.u16 	%r145, %rs29;
	and.b32  	%r34, %r145, 255;
	setp.gt.u32 	%p41, %r12, %r34;
	setp.lt.u32 	%p42, %r13, %r34;
	or.pred  	%p43, %p41, %p42;
	@%p43 bra 	$L__BB0_35;
	add.s32 	%r147, %r14, %r34;
	shl.b32 	%r148, %r147, 2;
	mov.u32 	%r149, s_hist;
	add.s32 	%r150, %r149, %r148;
	atom.shared.add.u32 	%r151, [%r150], 1;
$L__BB0_35:
	add.s32 	%r35, %r33, %r11;
	setp.ge.u32 	%p44, %r35, %r68;
	@%p44 bra 	$L__BB0_38;
	cvt.u64.u32 	%rd25, %r35;
	add.s64 	%rd26, %rd1, %rd25;
	ld.global.nc.u8 	%rs31, [%rd26];
	cvt.u16.u8 	%rs32, %rs31;
	cvt.u32.u16 	%r152, %rs32;
	and.b32  	%r36, %r152, 255;
	setp.gt.u32 	%p45, %r12, %r36;
	setp.lt.u32 	%p46, %r13, %r36;
	or.pred  	%p47, %p45, %p46;
	@%p47 bra 	$L__BB0_38;
	add.s32 	%r154, %r14, %r36;
	shl.b32 	%r155, %r154, 2;
	mov.u32 	%r156, s_hist;
	add.s32 	%r157, %r156, %r155;
	atom.shared.add.u32 	%r158, [%r157], 1;
$L__BB0_38:
	add.s32 	%r37, %r35, %r11;
	setp.ge.u32 	%p48, %r37, %r68;
	@%p48 bra 	$L__BB0_41;
	cvt.u64.u32 	%rd27, %r37;
	add.s64 	%rd28, %rd1, %rd27;
	ld.global.nc.u8 	%rs34, [%rd28];
	cvt.u16.u8 	%rs35, %rs34;
	cvt.u32.u16 	%r159, %rs35;
	and.b32  	%r38, %r159, 255;
	setp.gt.u32 	%p49, %r12, %r38;
	setp.lt.u32 	%p50, %r13, %r38;
	or.pred  	%p51, %p49, %p50;
	@%p51 bra 	$L__BB0_41;
	add.s32 	%r161, %r14, %r38;
	shl.b32 	%r162, %r161, 2;
	mov.u32 	%r163, s_hist;
	add.s32 	%r164, %r163, %r162;
	atom.shared.add.u32 	%r165, [%r164], 1;
$L__BB0_41:
	add.s32 	%r39, %r37, %r11;
	setp.ge.u32 	%p52, %r39, %r68;
	@%p52 bra 	$L__BB0_44;
	cvt.u64.u32 	%rd29, %r39;
	add.s64 	%rd30, %rd1, %rd29;
	ld.global.nc.u8 	%rs37, [%rd30];
	cvt.u16.u8 	%rs38, %rs37;
	cvt.u32.u16 	%r166, %rs38;
	and.b32  	%r40, %r166, 255;
	setp.gt.u32 	%p53, %r12, %r40;
	setp.lt.u32 	%p54, %r13, %r40;
	or.pred  	%p55, %p53, %p54;
	@%p55 bra 	$L__BB0_44;
	add.s32 	%r168, %r14, %r40;
	shl.b32 	%r169, %r168, 2;
	mov.u32 	%r170, s_hist;
	add.s32 	%r171, %r170, %r169;
	atom.shared.add.u32 	%r172, [%r171], 1;
$L__BB0_44:
	add.s32 	%r41, %r39, %r11;
	setp.ge.u32 	%p56, %r41, %r68;
	@%p56 bra 	$L__BB0_47;
	cvt.u64.u32 	%rd31, %r41;
	add.s64 	%rd32, %rd1, %rd31;
	ld.global.nc.u8 	%rs40, [%rd32];
	cvt.u16.u8 	%rs41, %rs40;
	cvt.u32.u16 	%r173, %rs41;
	and.b32  	%r42, %r173, 255;
	setp.gt.u32 	%p57, %r12, %r42;
	setp.lt.u32 	%p58, %r13, %r42;
	or.pred  	%p59, %p57, %p58;
	@%p59 bra 	$L__BB0_47;
	add.s32 	%r175, %r14, %r42;
	shl.b32 	%r176, %r175, 2;
	mov.u32 	%r177, s_hist;
	add.s32 	%r178, %r177, %r176;
	atom.shared.add.u32 	%r179, [%r178], 1;
$L__BB0_47:
	add.s32 	%r43, %r41, %r11;
	setp.ge.u32 	%p60, %r43, %r68;
	@%p60 bra 	$L__BB0_50;
	cvt.u64.u32 	%rd33, %r43;
	add.s64 	%rd34, %rd1, %rd33;
	ld.global.nc.u8 	%rs43, [%rd34];
	cvt.u16.u8 	%rs44, %rs43;
	cvt.u32.u16 	%r180, %rs44;
	and.b32  	%r44, %r180, 255;
	setp.gt.u32 	%p61, %r12, %r44;
	setp.lt.u32 	%p62, %r13, %r44;
	or.pred  	%p63, %p61, %p62;
	@%p63 bra 	$L__BB0_50;
	add.s32 	%r182, %r14, %r44;
	shl.b32 	%r183, %r182, 2;
	mov.u32 	%r184, s_hist;
	add.s32 	%r185, %r184, %r183;
	atom.shared.add.u32 	%r186, [%r185], 1;
$L__BB0_50:
	add.s32 	%r45, %r43, %r11;
	setp.ge.u32 	%p64, %r45, %r68;
	@%p64 bra 	$L__BB0_53;
	cvt.u64.u32 	%rd35, %r45;
	add.s64 	%rd36, %rd1, %rd35;
	ld.global.nc.u8 	%rs46, [%rd36];
	cvt.u16.u8 	%rs47, %rs46;
	cvt.u32.u16 	%r187, %rs47;
	and.b32  	%r46, %r187, 255;
	setp.gt.u32 	%p65, %r12, %r46;
	setp.lt.u32 	%p66, %r13, %r46;
	or.pred  	%p67, %p65, %p66;
	@%p67 bra 	$L__BB0_53;
	add.s32 	%r189, %r14, %r46;
	shl.b32 	%r190, %r189, 2;
	mov.u32 	%r191, s_hist;
	add.s32 	%r192, %r191, %r190;
	atom.shared.add.u32 	%r193, [%r192], 1;
$L__BB0_53:
	add.s32 	%r246, %r45, %r11;
	setp.lt.u32 	%p68, %r246, %r68;
	@%p68 bra 	$L__BB0_5;
$L__BB0_54:
	bar.sync 	0;
	setp.gt.s32 	%p69, %r247, %r1;
	@%p69 bra 	$L__BB0_65;
	and.b32  	%r48, %r3, 248;
	and.b32  	%r49, %r2, 32;
	and.b32  	%r195, %r3, 536870904;
	neg.s32 	%r50, %r195;
	shl.b32 	%r51, %r5, 5;
	cvta.to.global.u64 	%rd2, %rd3;
$L__BB0_56:
	setp.eq.s32 	%p70, %r4, 0;
	mov.b32 	%r252, 0;
	@%p70 bra 	$L__BB0_62;
	setp.lt.u32 	%p71, %r2, 64;
	mov.b32 	%r253, 0;
	mov.u32 	%r252, %r253;
	@%p71 bra 	$L__BB0_60;
	shl.b32 	%r200, %r247, 2;
	mov.u32 	%r201, s_hist;
	add.s32 	%r248, %r201, %r200;
	mov.b32 	%r250, 0;
	mov.u32 	%r249, %r50;
	mov.u32 	%r252, %r250;
$L__BB0_59:
	.pragma "nounroll";
	mad.lo.s32 	%r202, %r250, %r5, %r247;
	shl.b32 	%r203, %r202, 2;
	add.s32 	%r205, %r201, %r203;
	ld.shared.u32 	%r206, [%r248];
	add.s32 	%r207, %r206, %r252;
	shl.b32 	%r208, %r5, 2;
	add.s32 	%r209, %r205, %r208;
	ld.shared.u32 	%r210, [%r209];
	add.s32 	%r211, %r210, %r207;
	add.s32 	%r212, %r209, %r208;
	ld.shared.u32 	%r213, [%r212];
	add.s32 	%r214, %r213, %r211;
	add.s32 	%r215, %r212, %r208;
	ld.shared.u32 	%r216, [%r215];
	add.s32 	%r217, %r216, %r214;
	add.s32 	%r218, %r215, %r208;
	ld.shared.u32 	%r219, [%r218];
	add.s32 	%r220, %r219, %r217;
	add.s32 	%r221, %r218, %r208;
	ld.shared.u32 	%r222, [%r221];
	add.s32 	%r223, %r222, %r220;
	add.s32 	%r224, %r221, %r208;
	ld.shared.u32 	%r225, [%r224];
	add.s32 	%r226, %r225, %r223;
	add.s32 	%r227, %r224, %r208;
	ld.shared.u32 	%r228, [%r227];
	add.s32 	%r252, %r228, %r226;
	add.s32 	%r250, %r250, 8;
	add.s32 	%r249, %r249, 8;
	add.s32 	%r248, %r248, %r51;
	setp.ne.s32 	%p72, %r249, 0;
	mov.u32 	%r253, %r48;
	@%p72 bra 	$L__BB0_59;
$L__BB0_60:
	setp.eq.s32 	%p73, %r49, 0;
	@%p73 bra 	$L__BB0_62;
	mad.lo.s32 	%r229, %r253, %r5, %r247;
	shl.b32 	%r230, %r229, 2;
	mov.u32 	%r231, s_hist;
	add.s32 	%r232, %r231, %r230;
	ld.shared.u32 	%r233, [%r232];
	add.s32 	%r234, %r233, %r252;
	shl.b32 	%r235, %r5, 2;
	add.s32 	%r236, %r232, %r235;
	ld.shared.u32 	%r237, [%r236];
	add.s32 	%r238, %r237, %r234;
	add.s32 	%r239, %r236, %r235;
	ld.shared.u32 	%r240, [%r239];
	add.s32 	%r241, %r240, %r238;
	add.s32 	%r242, %r239, %r235;
	ld.shared.u32 	%r243, [%r242];
	add.s32 	%r252, %r243, %r241;
$L__BB0_62:
	setp.eq.s32 	%p74, %r252, 0;
	@%p74 bra 	$L__BB0_64;
	mul.wide.s32 	%rd37, %r247, 4;
	add.s64 	%rd38, %rd2, %rd37;
	atom.global.add.u32 	%r244, [%rd38], %r252;
$L__BB0_64:
	add.s32 	%r247, %r247, %r2;
	setp.le.s32 	%p75, %r247, %r1;
	@%p75 bra 	$L__BB0_56;
$L__BB0_65:
	ret;

}


// ===== COMPILED SASS (sm_100) =====

	.target	sm_100

	.elftype	@"ET_EXEC"


//--------------------- .note.nv.tkinfo           --------------------------
	.section	.note.nv.tkinfo,"",@"SHT_NOTE"
	.sectionflags	@"SHF_NOTE_NV_TKINFO"
	.tkinfo
        /*0018*/ 	.word	0x00000002
        /*0030*/ 	.string	""
        /*0030*/ 	.string	"ptxas"
        /*0030*/ 	.string	"Cuda compilation tools, release 13.0, V13.0.88"
        /*0030*/ 	.string	"Build cuda_13.0.r13.0/compiler.36424714_0"
        /*0030*/ 	.string	"-arch sm_100 -m 64 "



//--------------------- .note.nv.cuinfo           --------------------------
	.section	.note.nv.cuinfo,"",@"SHT_NOTE"
	.sectionflags	@"SHF_NOTE_NV_CUINFO"
        /*0018*/ 	.short	0x0002
        /*001a*/ 	.short	0x0064
        /*001c*/ 	.short	0x0082
	.zero		2


//--------------------- .nv.info                  --------------------------
	.section	.nv.info,"",@"SHT_CUDA_INFO"
	.align	4


	//----- nvinfo : EIATTR_REGCOUNT
	.align		4
        /*0000*/ 	.byte	0x04, 0x2f
        /*0002*/ 	.short	(.L_1 - .L_0)
	.align		4
.L_0:
        /*0004*/ 	.word	index@(_Z22histogram_range_kernelPKcPjjii)
        /*0008*/ 	.word	0x00000020


	//----- nvinfo : EIATTR_FRAME_SIZE
	.align		4
.L_1:
        /*000c*/ 	.byte	0x04, 0x11
        /*000e*/ 	.short	(.L_3 - .L_2)
	.align		4
.L_2:
        /*0010*/ 	.word	index@(_Z22histogram_range_kernelPKcPjjii)
        /*0014*/ 	.word	0x00000000


	//----- nvinfo : EIATTR_MIN_STACK_SIZE
	.align		4
.L_3:
        /*0018*/ 	.byte	0x04, 0x12
        /*001a*/ 	.short	(.L_5 - .L_4)
	.align		4
.L_4:
        /*001c*/ 	.word	index@(_Z22histogram_range_kernelPKcPjjii)
        /*0020*/ 	.word	0x00000000
.L_5:


//--------------------- .nv.compat                --------------------------
	.section	.nv.compat,"",@"SHT_CUDA_COMPAT_INFO"
	.align	4
        /*0000*/ 	.byte	0x02, 0x09, 0x00, 0x00, 0x02, 0x02, 0x01, 0x00, 0x02, 0x05, 0x05, 0x00, 0x03, 0x07, 0x01, 0x01
        /*0010*/ 	.byte	0x02, 0x03, 0x00, 0x00, 0x02, 0x06, 0x01, 0x00, 0x04, 0x0b, 0x08, 0x00, 0x09, 0x00, 0x00, 0x00
        /*0020*/ 	.byte	0x00, 0x00, 0x00, 0x00


//--------------------- .nv.info._Z22histogram_range_kernelPKcPjjii --------------------------
	.section	.nv.info._Z22histogram_range_kernelPKcPjjii,"",@"SHT_CUDA_INFO"
	.sectionflags	@""
	.align	4


	//----- nvinfo : EIATTR_CUDA_API_VERSION
	.align		4
        /*0000*/ 	.byte	0x04, 0x37
        /*0002*/ 	.short	(.L_7 - .L_6)
.L_6:
        /*0004*/ 	.word	0x00000082


	//----- nvinfo : EIATTR_KPARAM_INFO
	.align		4
.L_7:
        /*0008*/ 	.byte	0x04, 0x17
        /*000a*/ 	.short	(.L_9 - .L_8)
.L_8:
        /*000c*/ 	.word	0x00000000
        /*0010*/ 	.short	0x0004
        /*0012*/ 	.short	0x0018
        /*0014*/ 	.byte	0x00, 0xf0, 0x11, 0x00


	//----- nvinfo : EIATTR_KPARAM_INFO
	.align		4
.L_9:
        /*0018*/ 	.byte	0x04, 0x17
        /*001a*/ 	.short	(.L_11 - .L_10)
.L_10:
        /*001c*/ 	.word	0x00000000
        /*0020*/ 	.short	0x0003
        /*0022*/ 	.short	0x0014
        /*0024*/ 	.byte	0x00, 0xf0, 0x11, 0x00


	//----- nvinfo : EIATTR_KPARAM_INFO
	.align		4
.L_11:
        /*0028*/ 	.byte	0x04, 0x17
        /*002a*/ 	.short	(.L_13 - .L_12)
.L_12:
        /*002c*/ 	.word	0x00000000
        /*0030*/ 	.short	0x0002
        /*0032*/ 	.short	0x0010
        /*0034*/ 	.byte	0x00, 0xf0, 0x11, 0x00


	//----- nvinfo : EIATTR_KPARAM_INFO
	.align		4
.L_13:
        /*0038*/ 	.byte	0x04, 0x17
        /*003a*/ 	.short	(.L_15 - .L_14)
.L_14:
        /*003c*/ 	.word	0x00000000
        /*0040*/ 	.short	0x0001
        /*0042*/ 	.short	0x0008
        /*0044*/ 	.byte	0x00, 0xf5, 0x21, 0x00


	//----- nvinfo : EIATTR_KPARAM_INFO
	.align		4
.L_15:
        /*0048*/ 	.byte	0x04, 0x17
        /*004a*/ 	.short	(.L_17 - .L_16)
.L_16:
        /*004c*/ 	.word	0x00000000
        /*0050*/ 	.short	0x0000
        /*0052*/ 	.short	0x0000
        /*0054*/ 	.byte	0x00, 0xf5, 0x21, 0x00


	//----- nvinfo : EIATTR_SPARSE_MMA_MASK
	.align		4
.L_17:
        /*0058*/ 	.byte	0x03, 0x50
        /*005a*/ 	.short	0x0000


	//----- nvinfo : EIATTR_MAXREG_COUNT
	.align		4
        /*005c*/ 	.byte	0x03, 0x1b
        /*005e*/ 	.short	0x00ff


	//----- nvinfo : EIATTR_NUM_BARRIERS
	.align		4
        /*0060*/ 	.byte	0x02, 0x4c
        /*0062*/ 	.byte	0x01
	.zero		1


	//----- nvinfo : EIATTR_MERCURY_ISA_VERSION
	.align		4
        /*0064*/ 	.byte	0x03, 0x5f
        /*0066*/ 	.short	0x0101


	//----- nvinfo : EIATTR_VRC_CTA_INIT_COUNT
	.align		4
        /*0068*/ 	.byte	0x02, 0x4a
	.zero		1
	.zero		1


	//----- nvinfo : EIATTR_EXIT_INSTR_OFFSETS
	.align		4
        /*006c*/ 	.byte	0x04, 0x1c
        /*006e*/ 	.short	(.L_19 - .L_18)


	//   ....[0]....
.L_18:
        /*0070*/ 	.word	0x000013e0


	//   ....[1]....
        /*0074*/ 	.word	0x000018c0


	//----- nvinfo : EIATTR_CRS_STACK_SIZE
	.align		4
.L_19:
        /*0078*/ 	.byte	0x04, 0x1e
        /*007a*/ 	.short	(.L_21 - .L_20)
.L_20:
        /*007c*/ 	.word	0x00000000


	//----- nvinfo : EIATTR_CBANK_PARAM_SIZE
	.align		4
.L_21:
        /*0080*/ 	.byte	0x03, 0x19
        /*0082*/ 	.short	0x001c


	//----- nvinfo : EIATTR_PARAM_CBANK
	.align		4
        /*0084*/ 	.byte	0x04, 0x0a
        /*0086*/ 	.short	(.L_23 - .L_22)
	.align		4
.L_22:
        /*0088*/ 	.word	index@(.nv.constant0._Z22histogram_range_kernelPKcPjjii)
        /*008c*/ 	.short	0x0380
        /*008e*/ 	.short	0x001c


	//----- nvinfo : EIATTR_SW_WAR
	.align		4
.L_23:
        /*0090*/ 	.byte	0x04, 0x36
        /*0092*/ 	.short	(.L_25 - .L_24)
.L_24:
        /*0094*/ 	.word	0x00000008
.L_25:


//--------------------- .nv.callgraph             --------------------------
	.section	.nv.callgraph,"",@"SHT_CUDA_CALLGRAPH"
	.align	4
	.sectionentsize	8
	.align		4
        /*0000*/ 	.word	0x00000000
	.align		4
        /*0004*/ 	.word	0xffffffff
	.align		4
        /*0008*/ 	.word	0x00000000
	.align		4
        /*000c*/ 	.word	0xfffffffe
	.align		4
        /*0010*/ 	.word	0x00000000
	.align		4
        /*0014*/ 	.word	0xfffffffd
	.align		4
        /*0018*/ 	.word	0x00000000
	.align		4
        /*001c*/ 	.word	0xfffffffc


//--------------------- .text._Z22histogram_range_kernelPKcPjjii --------------------------
	.section	.text._Z22histogram_range_kernelPKcPjjii,"ax",@progbits
	.align	128
        .global         _Z22histogram_range_kernelPKcPjjii
        .type           _Z22histogram_range_kernelPKcPjjii,@function
        .size           _Z22histogram_range_kernelPKcPjjii,(.L_x_45 - _Z22histogram_range_kernelPKcPjjii)
        .other          _Z22histogram_range_kernelPKcPjjii,@"STO_CUDA_ENTRY STV_DEFAULT"
_Z22histogram_range_kernelPKcPjjii:
.text._Z22histogram_range_kernelPKcPjjii:
[----:B------:R-:W-:Y:S08]  /*0000*/  LDC R1, c[0x0][0x37c] ;  /* 0x0000df00ff017b82 */ /* 0x000ff00000000800 */
[----:B------:R-:W0:Y:S01]  /*0010*/  LDC R8, c[0x0][0x398] ;  /* 0x0000e600ff087b82 */ /* 0x000e220000000800 */
[----:B------:R-:W1:Y:S01]  /*0020*/  LDCU UR13, c[0x0][0x360] ;  /* 0x00006c00ff0d77ac */ /* 0x000e620008000800 */
[----:B------:R-:W2:Y:S01]  /*0030*/  S2R R0, SR_TID.X ;  /* 0x0000000000007919 */ /* 0x000ea20000002100 */
[----:B------:R-:W-:Y:S01]  /*0040*/  BSSY.RECONVERGENT B0, `(.L_x_0) ;  /* 0x0000013000007945 */ /* 0x000fe20003800200 */
[----:B------:R-:W3:Y:S04]  /*0050*/  S2R R11, SR_CTAID.X ;  /* 0x00000000000b7919 */ /* 0x000ee80000002500 */
[----:B------:R-:W0:Y:S01]  /*0060*/  LDC R13, c[0x0][0x394] ;  /* 0x0000e500ff0d7b82 */ /* 0x000e220000000800 */
[----:B-1----:R-:W-:-:S04]  /*0070*/  USHF.R.U32.HI UR4, URZ, 0x3, UR13 ;  /* 0x00000003ff047899 */ /* 0x002fc8000801160d */
[----:B------:R-:W-:Y:S01]  /*0080*/  ULOP3.LUT UR12, UR4, 0xfc, URZ, 0xc0, !UPT ;  /* 0x000000fc040c7892 */ /* 0x000fe2000f8ec0ff */
[----:B0-----:R-:W-:-:S04]  /*0090*/  IMAD.IADD R5, R8, 0x1, -R13 ;  /* 0x0000000108057824 */ /* 0x001fc800078e0a0d */
[----:B------:R-:W-:-:S04]  /*00a0*/  VIADD R7, R5, 0x2 ;  /* 0x0000000205077836 */ /* 0x000fc80000000000 */
[----:B------:R-:W-:-:S05]  /*00b0*/  IMAD R3, R7, UR12, RZ ;  /* 0x0000000c07037c24 */ /* 0x000fca000f8e02ff */
[----:B--2---:R-:W-:-:S13]  /*00c0*/  ISETP.GE.AND P0, PT, R0, R3, PT ;  /* 0x000000030000720c */ /* 0x004fda0003f06270 */
[----:B---3--:R-:W-:Y:S05]  /*00d0*/  @P0 BRA `(.L_x_1) ;  /* 0x0000000000240947 */ /* 0x008fea0003800000 */
[----:B------:R-:W0:Y:S01]  /*00e0*/  S2R R9, SR_CgaCtaId ;  /* 0x0000000000097919 */ /* 0x000e220000008800 */
[----:B------:R-:W-:Y:S01]  /*00f0*/  MOV R4, 0x400 ;  /* 0x0000040000047802 */ /* 0x000fe20000000f00 */
[----:B------:R-:W-:-:S03]  /*0100*/  IMAD.MOV.U32 R2, RZ, RZ, R0 ;  /* 0x000000ffff027224 */ /* 0x000fc600078e0000 */
[----:B0-----:R-:W-:-:S07]  /*0110*/  LEA R9, R9, R4, 0x18 ;  /* 0x0000000409097211 */ /* 0x001fce00078ec0ff */
.L_x_2:
[C---:B------:R-:W-:Y:S02]  /*0120*/  IMAD R4, R2.reuse, 0x4, R9 ;  /* 0x0000000402047824 */ /* 0x040fe400078e0209 */
[----:B------:R-:W-:-:S03]  /*0130*/  VIADD R2, R2, UR13 ;  /* 0x0000000d02027c36 */ /* 0x000fc60008000000 */
[----:B------:R0:W-:Y:S02]  /*0140*/  STS [R4], RZ ;  /* 0x000000ff04007388 */ /* 0x0001e40000000800 */
[----:B------:R-:W-:-:S13]  /*0150*/  ISETP.GE.AND P0, PT, R2, R3, PT ;  /* 0x000000030200720c */ /* 0x000fda0003f06270 */
[----:B0-----:R-:W-:Y:S05]  /*0160*/  @!P0 BRA `(.L_x_2) ;  /* 0xfffffffc00ec8947 */ /* 0x001fea000383ffff */
.L_x_1:
[----:B------:R-:W-:Y:S05]  /*0170*/  BSYNC.RECONVERGENT B0 ;  /* 0x0000000000007941 */ /* 0x000fea0003800200 */
.L_x_0:
[----:B------:R-:W0:Y:S01]  /*0180*/  LDCU UR5, c[0x0][0x390] ;  /* 0x00007200ff0577ac */ /* 0x000e220008000800 */
[----:B------:R-:W1:Y:S01]  /*0190*/  LDC R6, c[0x0][0x370] ;  /* 0x0000dc00ff067b82 */ /* 0x000e620000000800 */
[----:B------:R-:W-:Y:S01]  /*01a0*/  IMAD R2, R11, UR13, R0 ;  /* 0x0000000d0b027c24 */ /* 0x000fe2000f8e0200 */
[----:B------:R-:W-:Y:S01]  /*01b0*/  BSSY.RECONVERGENT B0, `(.L_x_3) ;  /* 0x0000120000007945 */ /* 0x000fe20003800200 */
[----:B------:R-:W2:Y:S01]  /*01c0*/  LDCU.64 UR8, c[0x0][0x358] ;  /* 0x00006b00ff0877ac */ /* 0x000ea20008000a00 */
[----:B------:R-:W3:Y:S04]  /*01d0*/  LDCU.64 UR10, c[0x0][0x380] ;  /* 0x00007000ff0a77ac */ /* 0x000ee80008000a00 */
[----:B------:R-:W-:Y:S01]  /*01e0*/  BAR.SYNC.DEFER_BLOCKING 0x0 ;  /* 0x0000000000007b1d */ /* 0x000fe20000010000 */
[----:B0-----:R-:W-:-:S13]  /*01f0*/  ISETP.GE.U32.AND P0, PT, R2, UR5, PT ;  /* 0x0000000502007c0c */ /* 0x001fda000bf06070 */
[----:B--23--:R-:W-:Y:S05]  /*0200*/  @P0 BRA `(.L_x_4) ;  /* 0x0000001000680947 */ /* 0x00cfea0003800000 */
[----:B------:R-:W0:Y:S01]  /*0210*/  LDC R4, c[0x0][0x390] ;  /* 0x0000e400ff047b82 */ /* 0x000e220000000800 */
[----:B------:R-:W-:Y:S01]  /*0220*/  SHF.R.U32.HI R3, RZ, 0x3, R0 ;  /* 0x00000003ff037819 */ /* 0x000fe20000011600 */
[----:B-1----:R-:W-:Y:S01]  /*0230*/  IMAD R6, R6, UR13, RZ ;  /* 0x0000000d06067c24 */ /* 0x002fe2000f8e02ff */
[----:B------:R-:W-:Y:S02]  /*0240*/  LOP3.LUT R8, R8, 0xff, RZ, 0xc0, !PT ;  /* 0x000000ff08087812 */ /* 0x000fe400078ec0ff */
[----:B------:R-:W-:-:S04]  /*0250*/  LOP3.LUT R3, R3, 0x7c, RZ, 0xc0, !PT ;  /* 0x0000007c03037812 */ /* 0x000fc800078ec0ff */
[----:B------:R-:W-:-:S05]  /*0260*/  LOP3.LUT R10, R3, 0x3, R0, 0xf8, !PT ;  /* 0x00000003030a7812 */ /* 0x000fca00078ef800 */
[----:B------:R-:W-:Y:S01]  /*0270*/  IMAD R9, R7, R10, -R13 ;  /* 0x0000000a07097224 */ /* 0x000fe200078e0a0d */
[----:B------:R-:W-:-:S07]  /*0280*/  LOP3.LUT R10, R13, 0xff, RZ, 0xc0, !PT ;  /* 0x000000ff0d0a7812 */ /* 0x000fce00078ec0ff */
.L_x_37:
[----:B------:R-:W-:Y:S01]  /*0290*/  IMAD.IADD R21, R6, 0x1, R2 ;  /* 0x0000000106157824 */ /* 0x000fe200078e0202 */
[-C--:B0-----:R-:W-:Y:S01]  /*02a0*/  ISETP.GE.U32.AND P0, PT, R2, R4.reuse, PT ;  /* 0x000000040200720c */ /* 0x081fe20003f06070 */
[----:B------:R-:W-:Y:S02]  /*02b0*/  BSSY.RECONVERGENT B1, `(.L_x_5) ;  /* 0x000001a000017945 */ /* 0x000fe40003800200 */
[----:B------:R-:W-:Y:S01]  /*02c0*/  IMAD.IADD R23, R6, 0x1, R21 ;  /* 0x0000000106177824 */ /* 0x000fe200078e0215 */
[----:B------:R-:W-:-:S03]  /*02d0*/  ISETP.GE.U32.AND P3, PT, R21, R4, PT ;  /* 0x000000041500720c */ /* 0x000fc60003f66070 */
[----:B------:R-:W-:Y:S01]  /*02e0*/  IMAD.IADD R14, R6, 0x1, R23 ;  /* 0x00000001060e7824 */ /* 0x000fe200078e0217 */
[----:B------:R-:W-:-:S03]  /*02f0*/  ISETP.GE.U32.AND P2, PT, R23, R4, PT ;  /* 0x000000041700720c */ /* 0x000fc60003f46070 */
[----:B------:R-:W-:Y:S01]  /*0300*/  IMAD.IADD R12, R6, 0x1, R14 ;  /* 0x00000001060c7824 */ /* 0x000fe200078e020e */
[----:B------:R-:W-:-:S03]  /*0310*/  ISETP.GE.U32.AND P1, PT, R14, R4, PT ;  /* 0x000000040e00720c */ /* 0x000fc60003f26070 */
[----:B------:R-:W-:-:S04]  /*0320*/  IMAD.IADD R29, R6, 0x1, R12 ;  /* 0x00000001061d7824 */ /* 0x000fc800078e020c */
[----:B------:R-:W-:-:S04]  /*0330*/  IMAD.IADD R19, R6, 0x1, R29 ;  /* 0x0000000106137824 */ /* 0x000fc800078e021d */
[----:B------:R-:W-:-:S04]  /*0340*/  IMAD.IADD R17, R6, 0x1, R19 ;  /* 0x0000000106117824 */ /* 0x000fc800078e0213 */
[----:B------:R-:W-:-:S04]  /*0350*/  IMAD.IADD R15, R6, 0x1, R17 ;  /* 0x00000001060f7824 */ /* 0x000fc800078e0211 */
[----:B------:R-:W-:-:S04]  /*0360*/  IMAD.IADD R11, R6, 0x1, R15 ;  /* 0x00000001060b7824 */ /* 0x000fc800078e020f */
[----:B------:R-:W-:Y:S01]  /*0370*/  IMAD.IADD R13, R6, 0x1, R11 ;  /* 0x00000001060d7824 */ /* 0x000fe200078e020b */
[----:B------:R-:W-:Y:S06]  /*0380*/  @P0 BRA `(.L_x_6) ;  /* 0x0000000000300947 */ /* 0x000fec0003800000 */
[----:B------:R-:W-:-:S05]  /*0390*/  IADD3 R2, P0, PT, R2, UR10, RZ ;  /* 0x0000000a02027c10 */ /* 0x000fca000ff1e0ff */
[----:B------:R-:W-:-:S06]  /*03a0*/  IMAD.X R3, RZ, RZ, UR11, P0 ;  /* 0x0000000bff037e24 */ /* 0x000fcc00080e06ff */
[----:B------:R-:W2:Y:S02]  /*03b0*/  LDG.E.U8.CONSTANT R3, desc[UR8][R2.64] ;  /* 0x0000000802037981 */ /* 0x000ea4000c1e9100 */
[----:B--2---:R-:W-:-:S04]  /*03c0*/  ISETP.GE.U32.AND P0, PT, R8, R3, PT ;  /* 0x000000030800720c */ /* 0x004fc80003f06070 */
[----:B------:R-:W-:-:S13]  /*03d0*/  ISETP.GT.U32.OR P0, PT, R10, R3, !P0 ;  /* 0x000000030a00720c */ /* 0x000fda0004704470 */
[----:B------:R-:W-:Y:S05]  /*03e0*/  @P0 BRA `(.L_x_6) ;  /* 0x0000000000180947 */ /* 0x000fea0003800000 */
[----:B------:R-:W0:Y:S01]  /*03f0*/  S2UR UR6, SR_CgaCtaId ;  /* 0x00000000000679c3 */ /* 0x000e220000008800 */
[----:B------:R-:W-:Y:S01]  /*0400*/  UMOV UR5, 0x400 ;  /* 0x0000040000057882 */ /* 0x000fe20000000000 */
[----:B------:R-:W-:Y:S01]  /*0410*/  IMAD.IADD R2, R9, 0x1, R3 ;  /* 0x0000000109027824 */ /* 0x000fe200078e0203 */
[----:B0-----:R-:W-:-:S06]  /*0420*/  ULEA UR5, UR6, UR5, 0x18 ;  /* 0x0000000506057291 */ /* 0x001fcc000f8ec0ff */
[----:B------:R-:W-:-:S05]  /*0430*/  LEA R2, R2, UR5, 0x2 ;  /* 0x0000000502027c11 */ /* 0x000fca000f8e10ff */
[----:B------:R0:W-:Y:S02]  /*0440*/  ATOMS.POPC.INC.32 RZ, [R2+URZ] ;  /* 0x0000000002ff7f8c */ /* 0x0001e4000d8000ff */
.L_x_6:
[----:B------:R-:W-:Y:S05]  /*0450*/  BSYNC.RECONVERGENT B1 ;  /* 0x0000000000017941 */ /* 0x000fea0003800200 */
.L_x_5:
[----:B------:R-:W-:Y:S04]  /*0460*/  BSSY.RECONVERGENT B1, `(.L_x_7) ;  /* 0x000000e000017945 */ /* 0x000fe80003800200 */
[----:B------:R-:W-:Y:S05]  /*0470*/  @P3 BRA `(.L_x_8) ;  /* 0x0000000000303947 */ /* 0x000fea0003800000 */
[----:B0-----:R-:W-:-:S05]  /*0480*/  IADD3 R2, P0, PT, R21, UR10, RZ ;  /* 0x0000000a15027c10 */ /* 0x001fca000ff1e0ff */
        /* <DEDUP_REMOVED lines=11> */
.L_x_8:
[----:B------:R-:W-:Y:S05]  /*0540*/  BSYNC.RECONVERGENT B1 ;  /* 0x0000000000017941 */ /* 0x000fea0003800200 */
.L_x_7:
[----:B------:R-:W-:Y:S04]  /*0550*/  BSSY.RECONVERGENT B1, `(.L_x_9) ;  /* 0x000000e000017945 */ /* 0x000fe80003800200 */
[----:B------:R-:W-:Y:S05]  /*0560*/  @P2 BRA `(.L_x_10) ;  /* 0x0000000000302947 */ /* 0x000fea0003800000 */
[----:B01----:R-:W-:-:S05]  /*0570*/  IADD3 R2, P0, PT, R23, UR10, RZ ;  /* 0x0000000a17027c10 */ /* 0x003fca000ff1e0ff */
        /* <DEDUP_REMOVED lines=11> */
.L_x_10:
[----:B------:R-:W-:Y:S05]  /*0630*/  BSYNC.RECONVERGENT B1 ;  /* 0x0000000000017941 */ /* 0x000fea0003800200 */
.L_x_9:
[----:B------:R-:W-:Y:S01]  /*0640*/  IMAD.IADD R21, R6, 0x1, R13 ;  /* 0x0000000106157824 */ /* 0x000fe200078e020d */
[----:B------:R-:W-:Y:S01]  /*0650*/  BSSY.RECONVERGENT B1, `(.L_x_11) ;  /* 0x0000017000017945 */ /* 0x000fe20003800200 */
[-C--:B------:R-:W-:Y:S02]  /*0660*/  ISETP.GE.U32.AND P0, PT, R12, R4.reuse, PT ;  /* 0x000000040c00720c */ /* 0x080fe40003f06070 */
[C---:B------:R-:W-:Y:S01]  /*0670*/  IMAD.IADD R23, R6.reuse, 0x1, R21 ;  /* 0x0000000106177824 */ /* 0x040fe200078e0215 */
[-C--:B------:R-:W-:Y:S02]  /*0680*/  ISETP.GE.U32.AND P2, PT, R29, R4.reuse, PT ;  /* 0x000000041d00720c */ /* 0x080fe40003f46070 */
[-C--:B------:R-:W-:Y:S01]  /*0690*/  ISETP.GE.U32.AND P3, PT, R19, R4.reuse, PT ;  /* 0x000000041300720c */ /* 0x080fe20003f66070 */
[C---:B------:R-:W-:Y:S01]  /*06a0*/  IMAD.IADD R25, R6.reuse, 0x1, R23 ;  /* 0x0000000106197824 */ /* 0x040fe200078e0217 */
[-C--:B------:R-:W-:Y:S02]  /*06b0*/  ISETP.GE.U32.AND P4, PT, R17, R4.reuse, PT ;  /* 0x000000041100720c */ /* 0x080fe40003f86070 */
[-C--:B------:R-:W-:Y:S01]  /*06c0*/  ISETP.GE.U32.AND P5, PT, R15, R4.reuse, PT ;  /* 0x000000040f00720c */ /* 0x080fe20003fa6070 */
[----:B------:R-:W-:Y:S01]  /*06d0*/  IMAD.IADD R27, R6, 0x1, R25 ;  /* 0x00000001061b7824 */ /* 0x000fe200078e0219 */
[----:B------:R-:W-:Y:S01]  /*06e0*/  ISETP.GE.U32.AND P6, PT, R11, R4, PT ;  /* 0x000000040b00720c */ /* 0x000fe20003fc6070 */
[----:B------:R-:W-:-:S12]  /*06f0*/  @P1 BRA `(.L_x_12) ;  /* 0x0000000000301947 */ /* 0x000fd80003800000 */
[----:B012---:R-:W-:-:S05]  /*0700*/  IADD3 R2, P1, PT, R14, UR10, RZ ;  /* 0x0000000a0e027c10 */ /* 0x007fca000ff3e0ff */
        /* <DEDUP_REMOVED lines=11> */
.L_x_12:
[----:B------:R-:W-:Y:S05]  /*07c0*/  BSYNC.RECONVERGENT B1 ;  /* 0x0000000000017941 */ /* 0x000fea0003800200 */
.L_x_11:
[----:B------:R-:W-:Y:S04]  /*07d0*/  BSSY.RECONVERGENT B1, `(.L_x_13) ;  /* 0x000000e000017945 */ /* 0x000fe80003800200 */
[----:B------:R-:W-:Y:S05]  /*07e0*/  @P0 BRA `(.L_x_14) ;  /* 0x0000000000300947 */ /* 0x000fea0003800000 */
[----:B0123--:R-:W-:-:S05]  /*07f0*/  IADD3 R2, P0, PT, R12, UR10, RZ ;  /* 0x0000000a0c027c10 */ /* 0x00ffca000ff1e0ff */
        /* <DEDUP_REMOVED lines=11> */
.L_x_14:
[----:B------:R-:W-:Y:S05]  /*08b0*/  BSYNC.RECONVERGENT B1 ;  /* 0x0000000000017941 */ /* 0x000fea0003800200 */
.L_x_13:
[----:B------:R-:W-:Y:S04]  /*08c0*/  BSSY.RECONVERGENT B1, `(.L_x_15) ;  /* 0x000000e000017945 */ /* 0x000fe80003800200 */
[----:B------:R-:W-:Y:S05]  /*08d0*/  @P2 BRA `(.L_x_16) ;  /* 0x0000000000302947 */ /* 0x000fea0003800000 */
[----:B01234-:R-:W-:-:S05]  /*08e0*/  IADD3 R2, P0, PT, R29, UR10, RZ ;  /* 0x0000000a1d027c10 */ /* 0x01ffca000ff1e0ff */
        /* <DEDUP_REMOVED lines=11> */
.L_x_16:
[----:B------:R-:W-:Y:S05]  /*09a0*/  BSYNC.RECONVERGENT B1 ;  /* 0x0000000000017941 */ /* 0x000fea0003800200 */
.L_x_15:
        /* <DEDUP_REMOVED lines=14> */
.L_x_18:
[----:B------:R-:W-:Y:S05]  /*0a90*/  BSYNC.RECONVERGENT B1 ;  /* 0x0000000000017941 */ /* 0x000fea0003800200 */
.L_x_17:
        /* <DEDUP_REMOVED lines=14> */
.L_x_20:
[----:B------:R-:W-:Y:S05]  /*0b80*/  BSYNC.RECONVERGENT B1 ;  /* 0x0000000000017941 */ /* 0x000fea0003800200 */
.L_x_19:
        /* <DEDUP_REMOVED lines=14> */
.L_x_22:
[----:B------:R-:W-:Y:S05]  /*0c70*/  BSYNC.RECONVERGENT B1 ;  /* 0x0000000000017941 */ /* 0x000fea0003800200 */
.L_x_21:
[----:B------:R-:W-:Y:S01]  /*0c80*/  IMAD.IADD R15, R6, 0x1, R27 ;  /* 0x00000001060f7824 */ /* 0x000fe200078e021b */
[----:B------:R-:W-:Y:S01]  /*0c90*/  BSSY.RECONVERGENT B1, `(.L_x_23) ;  /* 0x0000014000017945 */ /* 0x000fe20003800200 */
[-C--:B------:R-:W-:Y:S02]  /*0ca0*/  ISETP.GE.U32.AND P0, PT, R13, R4.reuse, PT ;  /* 0x000000040d00720c */ /* 0x080fe40003f06070 */
[-C--:B------:R-:W-:Y:S02]  /*0cb0*/  ISETP.GE.U32.AND P1, PT, R21, R4.reuse, PT ;  /* 0x000000041500720c */ /* 0x080fe40003f26070 */
[-C--:B------:R-:W-:Y:S02]  /*0cc0*/  ISETP.GE.U32.AND P2, PT, R23, R4.reuse, PT ;  /* 0x000000041700720c */ /* 0x080fe40003f46070 */
[-C--:B------:R-:W-:Y:S02]  /*0cd0*/  ISETP.GE.U32.AND P3, PT, R25, R4.reuse, PT ;  /* 0x000000041900720c */ /* 0x080fe40003f66070 */
[----:B------:R-:W-:-:S02]  /*0ce0*/  ISETP.GE.U32.AND P4, PT, R27, R4, PT ;  /* 0x000000041b00720c */ /* 0x000fc40003f86070 */
[----:B------:R-:W-:Y:S01]  /*0cf0*/  ISETP.GE.U32.AND P5, PT, R15, R4, PT ;  /* 0x000000040f00720c */ /* 0x000fe20003fa6070 */
[----:B------:R-:W-:-:S12]  /*0d00*/  @P6 BRA `(.L_x_24) ;  /* 0x0000000000306947 */ /* 0x000fd80003800000 */
        /* <DEDUP_REMOVED lines=12> */
.L_x_24:
[----:B------:R-:W-:Y:S05]  /*0dd0*/  BSYNC.RECONVERGENT B1 ;  /* 0x0000000000017941 */ /* 0x000fea0003800200 */
.L_x_23:
        /* <DEDUP_REMOVED lines=14> */
.L_x_26:
[----:B------:R-:W-:Y:S05]  /*0ec0*/  BSYNC.RECONVERGENT B1 ;  /* 0x0000000000017941 */ /* 0x000fea0003800200 */
.L_x_25:
        /* <DEDUP_REMOVED lines=14> */
.L_x_28:
[----:B------:R-:W-:Y:S05]  /*0fb0*/  BSYNC.RECONVERGENT B1 ;  /* 0x0000000000017941 */ /* 0x000fea0003800200 */
.L_x_27:
        /* <DEDUP_REMOVED lines=14> */
.L_x_30:
[----:B------:R-:W-:Y:S05]  /*10a0*/  BSYNC.RECONVERGENT B1 ;  /* 0x0000000000017941 */ /* 0x000fea0003800200 */
.L_x_29:
        /* <DEDUP_REMOVED lines=14> */
.L_x_32:
[----:B------:R-:W-:Y:S05]  /*1190*/  BSYNC.RECONVERGENT B1 ;  /* 0x0000000000017941 */ /* 0x000fea0003800200 */
.L_x_31:
        /* <DEDUP_REMOVED lines=14> */
.L_x_34:
[----:B------:R-:W-:Y:S05]  /*1280*/  BSYNC.RECONVERGENT B1 ;  /* 0x0000000000017941 */ /* 0x000fea0003800200 */
.L_x_33:
        /* <DEDUP_REMOVED lines=14> */
.L_x_36:
[----:B------:R-:W-:Y:S05]  /*1370*/  BSYNC.RECONVERGENT B1 ;  /* 0x0000000000017941 */ /* 0x000fea0003800200 */
.L_x_35:
[----:B01234-:R-:W-:-:S05]  /*1380*/  IMAD.IADD R2, R6, 0x1, R15 ;  /* 0x0000000106027824 */ /* 0x01ffca00078e020f */
[----:B------:R-:W-:-:S13]  /*1390*/  ISETP.GE.U32.AND P0, PT, R2, R4, PT ;  /* 0x000000040200720c */ /* 0x000fda0003f06070 */
[----:B------:R-:W-:Y:S05]  /*13a0*/  @!P0 BRA `(.L_x_37) ;  /* 0xffffffec00b88947 */ /* 0x000fea000383ffff */
.L_x_4:
[----:B------:R-:W-:Y:S05]  /*13b0*/  BSYNC.RECONVERGENT B0 ;  /* 0x0000000000007941 */ /* 0x000fea0003800200 */
.L_x_3:
[----:B------:R-:W-:Y:S01]  /*13c0*/  BAR.SYNC.DEFER_BLOCKING 0x0 ;  /* 0x0000000000007b1d */ /* 0x000fe20000010000 */
[----:B------:R-:W-:-:S13]  /*13d0*/  ISETP.GT.AND P0, PT, R0, R5, PT ;  /* 0x000000050000720c */ /* 0x000fda0003f04270 */
[----:B------:R-:W-:Y:S05]  /*13e0*/  @P0 EXIT ;  /* 0x000000000000094d */ /* 0x000fea0003800000 */
[----:B------:R-:W-:Y:S02]  /*13f0*/  ULOP3.LUT UR5, UR4, 0x1ffffff8, URZ, 0xc0, !UPT ;  /* 0x1ffffff804057892 */ /* 0x000fe4000f8ec0ff */
[----:B------:R-:W-:Y:S02]  /*1400*/  ULOP3.LUT UR4, UR4, 0xf8, URZ, 0xc0, !UPT ;  /* 0x000000f804047892 */ /* 0x000fe4000f8ec0ff */
[----:B------:R-:W-:-:S12]  /*1410*/  UIADD3 UR5, UPT, UPT, -UR5, URZ, URZ ;  /* 0x000000ff05057290 */ /* 0x000fd8000fffe1ff */
.L_x_43:
[----:B------:R-:W-:Y:S01]  /*1420*/  UISETP.NE.AND UP0, UPT, UR12, URZ, UPT ;  /* 0x000000ff0c00728c */ /* 0x000fe2000bf05270 */
[----:B0-----:R-:W-:-:S08]  /*1430*/  IMAD.MOV.U32 R2, RZ, RZ, RZ ;  /* 0x000000ffff027224 */ /* 0x001fd000078e00ff */
[----:B------:R-:W-:Y:S05]  /*1440*/  BRA.U !UP0, `(.L_x_38) ;  /* 0x0000000108f47547 */ /* 0x000fea000b800000 */
[----:B------:R-:W-:Y:S01]  /*1450*/  UISETP.GE.U32.AND UP0, UPT, UR13, 0x40, UPT ;  /* 0x000000400d00788c */ /* 0x000fe2000bf06070 */
[----:B------:R-:W-:-:S08]  /*1460*/  CS2R R2, SRZ ;  /* 0x0000000000027805 */ /* 0x000fd0000001ff00 */
[----:B------:R-:W-:Y:S05]  /*1470*/  BRA.U !UP0, `(.L_x_39) ;  /* 0x0000000108a07547 */ /* 0x000fea000b800000 */
[----:B------:R-:W0:Y:S01]  /*1480*/  S2R R2, SR_CgaCtaId ;  /* 0x0000000000027919 */ /* 0x000e220000008800 */
[----:B------:R-:W-:Y:S01]  /*1490*/  MOV R3, 0x400 ;  /* 0x0000040000037802 */ /* 0x000fe20000000f00 */
[----:B-1----:R-:W-:Y:S02]  /*14a0*/  IMAD.MOV.U32 R6, RZ, RZ, RZ ;  /* 0x000000ffff067224 */ /* 0x002fe400078e00ff */
[----:B------:R-:W-:Y:S01]  /*14b0*/  IMAD.U32 R8, RZ, RZ, UR5 ;  /* 0x00000005ff087e24 */ /* 0x000fe2000f8e00ff */
[----:B0-----:R-:W-:Y:S01]  /*14c0*/  LEA R3, R2, R3, 0x18 ;  /* 0x0000000302037211 */ /* 0x001fe200078ec0ff */
[----:B------:R-:W-:-:S04]  /*14d0*/  IMAD.MOV.U32 R2, RZ, RZ, RZ ;  /* 0x000000ffff027224 */ /* 0x000fc800078e00ff */
[----:B------:R-:W-:-:S07]  /*14e0*/  IMAD R4, R0, 0x4, R3 ;  /* 0x0000000400047824 */ /* 0x000fce00078e0203 */
.L_x_40:
[C---:B------:R-:W-:Y:S01]  /*14f0*/  IMAD R10, R7.reuse, R6, R0 ;  /* 0x00000006070a7224 */ /* 0x040fe200078e0200 */
[----:B------:R0:W-:Y:S01]  /*1500*/  LDS R9, [R4] ;  /* 0x0000000004097984 */ /* 0x0001e20000000800 */
[----:B------:R-:W-:Y:S02]  /*1510*/  VIADD R8, R8, 0x8 ;  /* 0x0000000808087836 */ /* 0x000fe40000000000 */
[----:B------:R-:W-:Y:S02]  /*1520*/  IMAD R10, R10, 0x4, R3 ;  /* 0x000000040a0a7824 */ /* 0x000fe400078e0203 */
[----:B------:R-:W-:Y:S01]  /*1530*/  VIADD R6, R6, 0x8 ;  /* 0x0000000806067836 */ /* 0x000fe20000000000 */
[----:B------:R-:W-:Y:S01]  /*1540*/  ISETP.NE.AND P0, PT, R8, RZ, PT ;  /* 0x000000ff0800720c */ /* 0x000fe20003f05270 */
[--C-:B------:R-:W-:Y:S02]  /*1550*/  IMAD R12, R7, 0x4, R10.reuse ;  /* 0x00000004070c7824 */ /* 0x100fe400078e020a */
[----:B------:R-:W-:-:S02]  /*1560*/  IMAD R10, R5, 0x4, R10 ;  /* 0x00000004050a7824 */ /* 0x000fc400078e020a */
[--C-:B------:R-:W-:Y:S02]  /*1570*/  IMAD R14, R7, 0x4, R12.reuse ;  /* 0x00000004070e7824 */ /* 0x100fe400078e020c */
[----:B------:R-:W-:Y:S02]  /*1580*/  IMAD R12, R5, 0x4, R12 ;  /* 0x00000004050c7824 */ /* 0x000fe400078e020c */
[--C-:B------:R-:W-:Y:S01]  /*1590*/  IMAD R16, R7, 0x4, R14.reuse ;  /* 0x0000000407107824 */ /* 0x100fe200078e020e */
[----:B------:R-:W1:Y:S01]  /*15a0*/  LDS R10, [R10+0x8] ;  /* 0x000008000a0a7984 */ /* 0x000e620000000800 */
[----:B------:R-:W-:Y:S02]  /*15b0*/  IMAD R11, R5, 0x4, R14 ;  /* 0x00000004050b7824 */ /* 0x000fe400078e020e */
[--C-:B------:R-:W-:Y:S01]  /*15c0*/  IMAD R18, R7, 0x4, R16.reuse ;  /* 0x0000000407127824 */ /* 0x100fe200078e0210 */
[----:B------:R-:W-:Y:S01]  /*15d0*/  LDS R12, [R12+0x8] ;  /* 0x000008000c0c7984 */ /* 0x000fe20000000800 */
[----:B------:R-:W-:-:S02]  /*15e0*/  IMAD R14, R5, 0x4, R16 ;  /* 0x00000004050e7824 */ /* 0x000fc400078e0210 */
[--C-:B------:R-:W-:Y:S01]  /*15f0*/  IMAD R20, R7, 0x4, R18.reuse ;  /* 0x0000000407147824 */ /* 0x100fe200078e0212 */
[----:B------:R-:W2:Y:S01]  /*1600*/  LDS R11, [R11+0x8] ;  /* 0x000008000b0b7984 */ /* 0x000ea20000000800 */
[----:B------:R-:W-:Y:S02]  /*1610*/  IMAD R13, R5, 0x4, R18 ;  /* 0x00000004050d7824 */ /* 0x000fe400078e0212 */
[--C-:B------:R-:W-:Y:S01]  /*1620*/  IMAD R16, R7, 0x4, R20.reuse ;  /* 0x0000000407107824 */ /* 0x100fe200078e0214 */
[----:B------:R-:W-:Y:S01]  /*1630*/  LDS R14, [R14+0x8] ;  /* 0x000008000e0e7984 */ /* 0x000fe20000000800 */
[C---:B------:R-:W-:Y:S02]  /*1640*/  IMAD R20, R5.reuse, 0x4, R20 ;  /* 0x0000000405147824 */ /* 0x040fe400078e0214 */
[----:B------:R-:W-:Y:S01]  /*1650*/  IMAD R15, R5, 0x4, R16 ;  /* 0x00000004050f7824 */ /* 0x000fe200078e0210 */
[----:B------:R-:W3:Y:S01]  /*1660*/  LDS R13, [R13+0x8] ;  /* 0x000008000d0d7984 */ /* 0x000ee20000000800 */
[----:B0-----:R-:W-:-:S03]  /*1670*/  IMAD R4, R7, 0x20, R4 ;  /* 0x0000002007047824 */ /* 0x001fc600078e0204 */
[----:B------:R-:W-:Y:S04]  /*1680*/  LDS R16, [R20+0x8] ;  /* 0x0000080014107984 */ /* 0x000fe80000000800 */
[----:B------:R-:W0:Y:S01]  /*1690*/  LDS R15, [R15+0x8] ;  /* 0x000008000f0f7984 */ /* 0x000e220000000800 */
[----:B-1----:R-:W-:-:S04]  /*16a0*/  IADD3 R9, PT, PT, R10, R9, R2 ;  /* 0x000000090a097210 */ /* 0x002fc80007ffe002 */
[----:B--2---:R-:W-:-:S04]  /*16b0*/  IADD3 R9, PT, PT, R11, R12, R9 ;  /* 0x0000000c0b097210 */ /* 0x004fc80007ffe009 */
[----:B---3--:R-:W-:-:S04]  /*16c0*/  IADD3 R9, PT, PT, R13, R14, R9 ;  /* 0x0000000e0d097210 */ /* 0x008fc80007ffe009 */
[----:B0-----:R-:W-:Y:S01]  /*16d0*/  IADD3 R2, PT, PT, R15, R16, R9 ;  /* 0x000000100f027210 */ /* 0x001fe20007ffe009 */
[----:B------:R-:W-:Y:S06]  /*16e0*/  @P0 BRA `(.L_x_40) ;  /* 0xfffffffc00800947 */ /* 0x000fec000383ffff */
[----:B------:R-:W-:-:S07]  /*16f0*/  IMAD.U32 R3, RZ, RZ, UR4 ;  /* 0x00000004ff037e24 */ /* 0x000fce000f8e00ff */
.L_x_39:
[----:B------:R-:W-:-:S09]  /*1700*/  ULOP3.LUT UP0, URZ, UR13, 0x20, URZ, 0xc0, !UPT ;  /* 0x000000200dff7892 */ /* 0x000fd2000f80c0ff */
[----:B------:R-:W-:Y:S05]  /*1710*/  BRA.U !UP0, `(.L_x_38) ;  /* 0x0000000108407547 */ /* 0x000fea000b800000 */
[----:B------:R-:W0:Y:S01]  /*1720*/  S2UR UR7, SR_CgaCtaId ;  /* 0x00000000000779c3 */ /* 0x000e220000008800 */
[----:B------:R-:W-:Y:S01]  /*1730*/  UMOV UR6, 0x400 ;  /* 0x0000040000067882 */ /* 0x000fe20000000000 */
[----:B------:R-:W-:Y:S01]  /*1740*/  IMAD R3, R7, R3, R0 ;  /* 0x0000000307037224 */ /* 0x000fe200078e0200 */
[----:B0-----:R-:W-:-:S06]  /*1750*/  ULEA UR6, UR7, UR6, 0x18 ;  /* 0x0000000607067291 */ /* 0x001fcc000f8ec0ff */
[----:B------:R-:W-:-:S05]  /*1760*/  LEA R4, R3, UR6, 0x2 ;  /* 0x0000000603047c11 */ /* 0x000fca000f8e10ff */
[--C-:B-1----:R-:W-:Y:S01]  /*1770*/  IMAD R6, R7, 0x4, R4.reuse ;  /* 0x0000000407067824 */ /* 0x102fe200078e0204 */
[----:B------:R-:W-:Y:S01]  /*1780*/  LDS R3, [R4] ;  /* 0x0000000004037984 */ /* 0x000fe20000000800 */
[----:B------:R-:W-:Y:S02]  /*1790*/  IMAD R10, R5, 0x4, R4 ;  /* 0x00000004050a7824 */ /* 0x000fe400078e0204 */
[--C-:B------:R-:W-:Y:S02]  /*17a0*/  IMAD R8, R7, 0x4, R6.reuse ;  /* 0x0000000407087824 */ /* 0x100fe400078e0206 */
[C---:B------:R-:W-:Y:S02]  /*17b0*/  IMAD R9, R5.reuse, 0x4, R6 ;  /* 0x0000000405097824 */ /* 0x040fe400078e0206 */
[----:B------:R-:W-:Y:S01]  /*17c0*/  IMAD R8, R5, 0x4, R8 ;  /* 0x0000000405087824 */ /* 0x000fe200078e0208 */
[----:B------:R-:W0:Y:S04]  /*17d0*/  LDS R6, [R10+0x8] ;  /* 0x000008000a067984 */ /* 0x000e280000000800 */
[----:B------:R-:W-:Y:S04]  /*17e0*/  LDS R9, [R9+0x8] ;  /* 0x0000080009097984 */ /* 0x000fe80000000800 */
[----:B------:R-:W1:Y:S01]  /*17f0*/  LDS R8, [R8+0x8] ;  /* 0x0000080008087984 */ /* 0x000e620000000800 */
[----:B0-----:R-:W-:-:S04]  /*1800*/  IADD3 R2, PT, PT, R6, R3, R2 ;  /* 0x0000000306027210 */ /* 0x001fc80007ffe002 */
[----:B-1----:R-:W-:-:S07]  /*1810*/  IADD3 R2, PT, PT, R8, R9, R2 ;  /* 0x0000000908027210 */ /* 0x002fce0007ffe002 */
.L_x_38:
[----:B------:R-:W-:Y:S01]  /*1820*/  ISETP.NE.AND P0, PT, R2, RZ, PT ;  /* 0x000000ff0200720c */ /* 0x000fe20003f05270 */
[----:B------:R-:W-:-:S12]  /*1830*/  BSSY.RECONVERGENT B0, `(.L_x_41) ;  /* 0x0000005000007945 */ /* 0x000fd80003800200 */
[----:B------:R-:W-:Y:S05]  /*1840*/  @!P0 BRA `(.L_x_42) ;  /* 0x00000000000c8947 */ /* 0x000fea0003800000 */
[----:B------:R-:W0:Y:S02]  /*1850*/  LDC.64 R8, c[0x0][0x388] ;  /* 0x0000e200ff087b82 */ /* 0x000e240000000a00 */
[----:B0-----:R-:W-:-:S05]  /*1860*/  IMAD.WIDE R8, R0, 0x4, R8 ;  /* 0x0000000400087825 */ /* 0x001fca00078e0208 */
[----:B------:R0:W-:Y:S02]  /*1870*/  REDG.E.ADD.STRONG.GPU desc[UR8][R8.64], R2 ;  /* 0x000000020800798e */ /* 0x0001e4000c12e108 */
.L_x_42:
[----:B------:R-:W-:Y:S05]  /*1880*/  BSYNC.RECONVERGENT B0 ;  /* 0x0000000000007941 */ /* 0x000fea0003800200 */
.L_x_41:
[----:B------:R-:W-:-:S05]  /*1890*/  VIADD R0, R0, UR13 ;  /* 0x0000000d00007c36 */ /* 0x000fca0008000000 */
[----:B------:R-:W-:-:S13]  /*18a0*/  ISETP.GT.AND P0, PT, R0, R5, PT ;  /* 0x000000050000720c */ /* 0x000fda0003f04270 */
[----:B------:R-:W-:Y:S05]  /*18b0*/  @!P0 BRA `(.L_x_43) ;  /* 0xfffffff800d88947 */ /* 0x000fea000383ffff */
[----:B------:R-:W-:Y:S05]  /*18c0*/  EXIT ;  /* 0x000000000000794d */ /* 0x000fea0003800000 */
.L_x_44:
[----:B------:R-:W-:-:S00]  /*18d0*/  BRA `(.L_x_44) ;  /* 0xfffffffc00fc7947 */ /* 0x000fc0000383ffff */
[----:B------:R-:W-:-:S00]  /*18e0*/  NOP ;  /* 0x0000000000007918 */ /* 0x000fc00000000000 */
        /* <DEDUP_REMOVED lines=9> */
.L_x_45:


//--------------------- .nv.shared._Z22histogram_range_kernelPKcPjjii --------------------------
	.section	.nv.shared._Z22histogram_range_kernelPKcPjjii,"aw",@nobits
	.sectionflags	@""
	.align	16
	.zero		1024


//--------------------- .nv.shared.reserved.0     --------------------------
	.section	.nv.shared.reserved.0,"aw",@nobits
	.weak		__nv_reservedSMEM_offset_0_alias
	.size		__nv_reservedSMEM_offset_0_alias, 0, 64
	.other		__nv_reservedSMEM_offset_0_alias,@"STO_CUDA_RESERVED_SHARED STV_DEFAULT"
__nv_reservedSMEM_offset_0_alias:
	.zero		0
	.zero		64


//--------------------- .nv.constant0._Z22histogram_range_kernelPKcPjjii --------------------------
	.section	.nv.constant0._Z22histogram_range_kernelPKcPjjii,"a",@progbits
	.sectionflags	@""
	.align	4
.nv.constant0._Z22histogram_range_kernelPKcPjjii:
	.zero		924


//--------------------- SYMBOLS --------------------------

	.type		.nv.reservedSmem.offset0,@object
	.size		.nv.reservedSmem.offset0,0x4
	.type		.nv.reservedSmem.cap,@object
	.size		.nv.reservedSmem.cap,0x4
